//
// Generated by NVIDIA NVVM Compiler
//
// Compiler Build ID: CL-36424714
// Cuda compilation tools, release 13.0, V13.0.88
// Based on NVVM 20.0.0
//

.version 9.0
.target sm_100
.address_size 64

	// .globl	_Z15multMatricesGPUPdS_S_i

.visible .entry _Z15multMatricesGPUPdS_S_i(
	.param .u64 .ptr .align 1 _Z15multMatricesGPUPdS_S_i_param_0,
	.param .u64 .ptr .align 1 _Z15multMatricesGPUPdS_S_i_param_1,
	.param .u64 .ptr .align 1 _Z15multMatricesGPUPdS_S_i_param_2,
	.param .u32 _Z15multMatricesGPUPdS_S_i_param_3
)
{
	.reg .pred 	%p<12>;
	.reg .b32 	%r<93>;
	.reg .b64 	%rd<69>;
	.reg .b64 	%fd<68>;

	ld.param.u64 	%rd4, [_Z15multMatricesGPUPdS_S_i_param_0];
	ld.param.u64 	%rd5, [_Z15multMatricesGPUPdS_S_i_param_1];
	ld.param.u64 	%rd3, [_Z15multMatricesGPUPdS_S_i_param_2];
	ld.param.u32 	%r45, [_Z15multMatricesGPUPdS_S_i_param_3];
	cvta.to.global.u64 	%rd1, %rd5;
	cvta.to.global.u64 	%rd2, %rd4;
	mov.u32 	%r46, %ctaid.x;
	mov.u32 	%r47, %ntid.x;
	mov.u32 	%r48, %tid.x;
	mad.lo.s32 	%r1, %r46, %r47, %r48;
	mov.u32 	%r49, %ctaid.y;
	mov.u32 	%r50, %ntid.y;
	mul.lo.s32 	%r2, %r49, %r50;
	mov.u32 	%r3, %tid.y;
	add.s32 	%r51, %r2, %r3;
	max.u32 	%r52, %r1, %r51;
	setp.ge.u32 	%p1, %r52, %r45;
	setp.lt.s32 	%p2, %r45, 1;
	mov.f64 	%fd67, 0d0000000000000000;
	or.pred  	%p3, %p1, %p2;
	@%p3 bra 	$L__BB0_12;
	mul.lo.s32 	%r5, %r45, %r1;
	and.b32  	%r6, %r45, 7;
	setp.lt.u32 	%p4, %r45, 8;
	mov.b32 	%r91, 0;
	mov.f64 	%fd67, 0d0000000000000000;
	@%p4 bra 	$L__BB0_4;
	and.b32  	%r91, %r45, 2147483640;
	neg.s32 	%r89, %r91;
	add.s32 	%r54, %r3, %r45;
	add.s32 	%r88, %r54, %r2;
	shl.b32 	%r10, %r45, 3;
	shl.b32 	%r55, %r45, 1;
	add.s32 	%r87, %r51, %r55;
	mad.lo.s32 	%r86, %r45, 3, %r51;
	shl.b32 	%r56, %r45, 2;
	add.s32 	%r85, %r51, %r56;
	mad.lo.s32 	%r84, %r45, 5, %r51;
	mad.lo.s32 	%r83, %r45, 6, %r51;
	mad.lo.s32 	%r82, %r45, 7, %r51;
	add.s32 	%r80, %r5, 3;
	mov.f64 	%fd67, 0d0000000000000000;
	mov.u32 	%r81, %r51;
$L__BB0_3:
	.pragma "nounroll";
	add.s32 	%r57, %r80, -3;
	mul.wide.u32 	%rd6, %r57, 8;
	add.s64 	%rd7, %rd2, %rd6;
	ld.global.f64 	%fd17, [%rd7];
	mul.wide.u32 	%rd8, %r81, 8;
	add.s64 	%rd9, %rd1, %rd8;
	ld.global.f64 	%fd18, [%rd9];
	fma.rn.f64 	%fd19, %fd17, %fd18, %fd67;
	add.s32 	%r58, %r80, -2;
	mul.wide.u32 	%rd10, %r58, 8;
	add.s64 	%rd11, %rd2, %rd10;
	ld.global.f64 	%fd20, [%rd11];
	mul.wide.u32 	%rd12, %r88, 8;
	add.s64 	%rd13, %rd1, %rd12;
	ld.global.f64 	%fd21, [%rd13];
	fma.rn.f64 	%fd22, %fd20, %fd21, %fd19;
	add.s32 	%r59, %r80, -1;
	mul.wide.u32 	%rd14, %r59, 8;
	add.s64 	%rd15, %rd2, %rd14;
	ld.global.f64 	%fd23, [%rd15];
	mul.wide.u32 	%rd16, %r87, 8;
	add.s64 	%rd17, %rd1, %rd16;
	ld.global.f64 	%fd24, [%rd17];
	fma.rn.f64 	%fd25, %fd23, %fd24, %fd22;
	add.s32 	%r60, %r80, 4;
	mul.wide.u32 	%rd18, %r80, 8;
	add.s64 	%rd19, %rd2, %rd18;
	ld.global.f64 	%fd26, [%rd19];
	mul.wide.u32 	%rd20, %r86, 8;
	add.s64 	%rd21, %rd1, %rd20;
	ld.global.f64 	%fd27, [%rd21];
	fma.rn.f64 	%fd28, %fd26, %fd27, %fd25;
	add.s32 	%r61, %r80, 1;
	mul.wide.u32 	%rd22, %r61, 8;
	add.s64 	%rd23, %rd2, %rd22;
	ld.global.f64 	%fd29, [%rd23];
	mul.wide.u32 	%rd24, %r85, 8;
	add.s64 	%rd25, %rd1, %rd24;
	ld.global.f64 	%fd30, [%rd25];
	fma.rn.f64 	%fd31, %fd29, %fd30, %fd28;
	add.s32 	%r62, %r80, 2;
	mul.wide.u32 	%rd26, %r62, 8;
	add.s64 	%rd27, %rd2, %rd26;
	ld.global.f64 	%fd32, [%rd27];
	mul.wide.u32 	%rd28, %r84, 8;
	add.s64 	%rd29, %rd1, %rd28;
	ld.global.f64 	%fd33, [%rd29];
	fma.rn.f64 	%fd34, %fd32, %fd33, %fd31;
	add.s32 	%r63, %r80, 3;
	mul.wide.u32 	%rd30, %r63, 8;
	add.s64 	%rd31, %rd2, %rd30;
	ld.global.f64 	%fd35, [%rd31];
	mul.wide.u32 	%rd32, %r83, 8;
	add.s64 	%rd33, %rd1, %rd32;
	ld.global.f64 	%fd36, [%rd33];
	fma.rn.f64 	%fd37, %fd35, %fd36, %fd34;
	mul.wide.u32 	%rd34, %r60, 8;
	add.s64 	%rd35, %rd2, %rd34;
	ld.global.f64 	%fd38, [%rd35];
	mul.wide.u32 	%rd36, %r82, 8;
	add.s64 	%rd37, %rd1, %rd36;
	ld.global.f64 	%fd39, [%rd37];
	fma.rn.f64 	%fd67, %fd38, %fd39, %fd37;
	add.s32 	%r89, %r89, 8;
	add.s32 	%r88, %r88, %r10;
	add.s32 	%r87, %r87, %r10;
	add.s32 	%r86, %r86, %r10;
	add.s32 	%r85, %r85, %r10;
	add.s32 	%r84, %r84, %r10;
	add.s32 	%r83, %r83, %r10;
	add.s32 	%r82, %r82, %r10;
	add.s32 	%r81, %r81, %r10;
	add.s32 	%r80, %r80, 8;
	setp.ne.s32 	%p5, %r89, 0;
	@%p5 bra 	$L__BB0_3;
$L__BB0_4:
	setp.eq.s32 	%p6, %r6, 0;
	@%p6 bra 	$L__BB0_12;
	and.b32  	%r39, %r45, 3;
	setp.lt.u32 	%p7, %r6, 4;
	@%p7 bra 	$L__BB0_7;
	add.s32 	%r64, %r91, %r5;
	mul.wide.u32 	%rd38, %r64, 8;
	add.s64 	%rd39, %rd2, %rd38;
	ld.global.f64 	%fd41, [%rd39];
	mad.lo.s32 	%r65, %r91, %r45, %r51;
	mul.wide.u32 	%rd40, %r65, 8;
	add.s64 	%rd41, %rd1, %rd40;
	ld.global.f64 	%fd42, [%rd41];
	fma.rn.f64 	%fd43, %fd41, %fd42, %fd67;
	add.s32 	%r66, %r64, 1;
	mul.wide.u32 	%rd42, %r66, 8;
	add.s64 	%rd43, %rd2, %rd42;
	ld.global.f64 	%fd44, [%rd43];
	add.s32 	%r67, %r65, %r45;
	mul.wide.u32 	%rd44, %r67, 8;
	add.s64 	%rd45, %rd1, %rd44;
	ld.global.f64 	%fd45, [%rd45];
	fma.rn.f64 	%fd46, %fd44, %fd45, %fd43;
	add.s32 	%r68, %r64, 2;
	mul.wide.u32 	%rd46, %r68, 8;
	add.s64 	%rd47, %rd2, %rd46;
	ld.global.f64 	%fd47, [%rd47];
	add.s32 	%r69, %r67, %r45;
	mul.wide.u32 	%rd48, %r69, 8;
	add.s64 	%rd49, %rd1, %rd48;
	ld.global.f64 	%fd48, [%rd49];
	fma.rn.f64 	%fd49, %fd47, %fd48, %fd46;
	add.s32 	%r70, %r64, 3;
	mul.wide.u32 	%rd50, %r70, 8;
	add.s64 	%rd51, %rd2, %rd50;
	ld.global.f64 	%fd50, [%rd51];
	add.s32 	%r71, %r69, %r45;
	mul.wide.u32 	%rd52, %r71, 8;
	add.s64 	%rd53, %rd1, %rd52;
	ld.global.f64 	%fd51, [%rd53];
	fma.rn.f64 	%fd67, %fd50, %fd51, %fd49;
	add.s32 	%r91, %r91, 4;
$L__BB0_7:
	setp.eq.s32 	%p8, %r39, 0;
	@%p8 bra 	$L__BB0_12;
	setp.eq.s32 	%p9, %r39, 1;
	@%p9 bra 	$L__BB0_10;
	add.s32 	%r72, %r91, %r5;
	mul.wide.u32 	%rd54, %r72, 8;
	add.s64 	%rd55, %rd2, %rd54;
	ld.global.f64 	%fd53, [%rd55];
	mad.lo.s32 	%r73, %r91, %r45, %r51;
	mul.wide.u32 	%rd56, %r73, 8;
	add.s64 	%rd57, %rd1, %rd56;
	ld.global.f64 	%fd54, [%rd57];
	fma.rn.f64 	%fd55, %fd53, %fd54, %fd67;
	add.s32 	%r74, %r72, 1;
	mul.wide.u32 	%rd58, %r74, 8;
	add.s64 	%rd59, %rd2, %rd58;
	ld.global.f64 	%fd56, [%rd59];
	add.s32 	%r75, %r73, %r45;
	mul.wide.u32 	%rd60, %r75, 8;
	add.s64 	%rd61, %rd1, %rd60;
	ld.global.f64 	%fd57, [%rd61];
	fma.rn.f64 	%fd67, %fd56, %fd57, %fd55;
	add.s32 	%r91, %r91, 2;
$L__BB0_10:
	and.b32  	%r76, %r45, 1;
	setp.eq.b32 	%p10, %r76, 1;
	not.pred 	%p11, %p10;
	@%p11 bra 	$L__BB0_12;
	add.s32 	%r77, %r91, %r5;
	mul.wide.u32 	%rd62, %r77, 8;
	add.s64 	%rd63, %rd2, %rd62;
	ld.global.f64 	%fd58, [%rd63];
	mad.lo.s32 	%r78, %r91, %r45, %r51;
	mul.wide.u32 	%rd64, %r78, 8;
	add.s64 	%rd65, %rd1, %rd64;
	ld.global.f64 	%fd59, [%rd65];
	fma.rn.f64 	%fd67, %fd58, %fd59, %fd67;
$L__BB0_12:
	cvta.to.global.u64 	%rd66, %rd3;
	mad.lo.s32 	%r79, %r45, %r1, %r51;
	mul.wide.u32 	%rd67, %r79, 8;
	add.s64 	%rd68, %rd66, %rd67;
	st.global.f64 	[%rd68], %fd67;
	ret;

}


// ===== COMPILED SASS (sm_100) =====

	.target	sm_100

	.elftype	@"ET_EXEC"


//--------------------- .note.nv.tkinfo           --------------------------
	.section	.note.nv.tkinfo,"",@"SHT_NOTE"
	.sectionflags	@"SHF_NOTE_NV_TKINFO"
	.tkinfo
        /*0018*/ 	.word	0x00000002
        /*0030*/ 	.string	""
        /*0030*/ 	.string	"ptxas"
        /*0030*/ 	.string	"Cuda compilation tools, release 13.0, V13.0.88"
        /*0030*/ 	.string	"Build cuda_13.0.r13.0/compiler.36424714_0"
        /*0030*/ 	.string	"-arch sm_100 -m 64 "



//--------------------- .note.nv.cuinfo           --------------------------
	.section	.note.nv.cuinfo,"",@"SHT_NOTE"
	.sectionflags	@"SHF_NOTE_NV_CUINFO"
        /*0018*/ 	.short	0x0002
        /*001a*/ 	.short	0x0064
        /*001c*/ 	.short	0x0082
	.zero		2


//--------------------- .nv.info                  --------------------------
	.section	.nv.info,"",@"SHT_CUDA_INFO"
	.align	4


	//----- nvinfo : EIATTR_REGCOUNT
	.align		4
        /*0000*/ 	.byte	0x04, 0x2f
        /*0002*/ 	.short	(.L_1 - .L_0)
	.align		4
.L_0:
        /*0004*/ 	.word	index@(_Z15multMatricesGPUPdS_S_i)
        /*0008*/ 	.word	0x00000020


	//----- nvinfo : EIATTR_FRAME_SIZE
	.align		4
.L_1:
        /*000c*/ 	.byte	0x04, 0x11
        /*000e*/ 	.short	(.L_3 - .L_2)
	.align		4
.L_2:
        /*0010*/ 	.word	index@(_Z15multMatricesGPUPdS_S_i)
        /*0014*/ 	.word	0x00000000


	//----- nvinfo : EIATTR_MIN_STACK_SIZE
	.align		4
.L_3:
        /*0018*/ 	.byte	0x04, 0x12
        /*001a*/ 	.short	(.L_5 - .L_4)
	.align		4
.L_4:
        /*001c*/ 	.word	index@(_Z15multMatricesGPUPdS_S_i)
        /*0020*/ 	.word	0x00000000
.L_5:


//--------------------- .nv.compat                --------------------------
	.section	.nv.compat,"",@"SHT_CUDA_COMPAT_INFO"
	.align	4
        /*0000*/ 	.byte	0x02, 0x09, 0x00, 0x00, 0x02, 0x02, 0x01, 0x00, 0x02, 0x05, 0x05, 0x00, 0x03, 0x07, 0x01, 0x01
        /*0010*/ 	.byte	0x02, 0x03, 0x00, 0x00, 0x02, 0x06, 0x01, 0x00, 0x04, 0x0b, 0x08, 0x00, 0x01, 0x00, 0x00, 0x00
        /*0020*/ 	.byte	0x00, 0x00, 0x00, 0x00


//--------------------- .nv.info._Z15multMatricesGPUPdS_S_i --------------------------
	.section	.nv.info._Z15multMatricesGPUPdS_S_i,"",@"SHT_CUDA_INFO"
	.sectionflags	@""
	.align	4


	//----- nvinfo : EIATTR_CUDA_API_VERSION
	.align		4
        /*0000*/ 	.byte	0x04, 0x37
        /*0002*/ 	.short	(.L_7 - .L_6)
.L_6:
        /*0004*/ 	.word	0x00000082


	//----- nvinfo : EIATTR_KPARAM_INFO
	.align		4
.L_7:
        /*0008*/ 	.byte	0x04, 0x17
        /*000a*/ 	.short	(.L_9 - .L_8)
.L_8:
        /*000c*/ 	.word	0x00000000
        /*0010*/ 	.short	0x0003
        /*0012*/ 	.short	0x0018
        /*0014*/ 	.byte	0x00, 0xf0, 0x11, 0x00


	//----- nvinfo : EIATTR_KPARAM_INFO
	.align		4
.L_9:
        /*0018*/ 	.byte	0x04, 0x17
        /*001a*/ 	.short	(.L_11 - .L_10)
.L_10:
        /*001c*/ 	.word	0x00000000
        /*0020*/ 	.short	0x0002
        /*0022*/ 	.short	0x0010
        /*0024*/ 	.byte	0x00, 0xf5, 0x21, 0x00


	//----- nvinfo : EIATTR_KPARAM_INFO
	.align		4
.L_11:
        /*0028*/ 	.byte	0x04, 0x17
        /*002a*/ 	.short	(.L_13 - .L_12)
.L_12:
        /*002c*/ 	.word	0x00000000
        /*0030*/ 	.short	0x0001
        /*0032*/ 	.short	0x0008
        /*0034*/ 	.byte	0x00, 0xf5, 0x21, 0x00


	//----- nvinfo : EIATTR_KPARAM_INFO
	.align		4
.L_13:
        /*0038*/ 	.byte	0x04, 0x17
        /*003a*/ 	.short	(.L_15 - .L_14)
.L_14:
        /*003c*/ 	.word	0x00000000
        /*0040*/ 	.short	0x0000
        /*0042*/ 	.short	0x0000
        /*0044*/ 	.byte	0x00, 0xf5, 0x21, 0x00


	//----- nvinfo : EIATTR_SPARSE_MMA_MASK
	.align		4
.L_15:
        /*0048*/ 	.byte	0x03, 0x50
        /*004a*/ 	.short	0x0000


	//----- nvinfo : EIATTR_MAXREG_COUNT
	.align		4
        /*004c*/ 	.byte	0x03, 0x1b
        /*004e*/ 	.short	0x00ff


	//----- nvinfo : EIATTR_MERCURY_ISA_VERSION
	.align		4
        /*0050*/ 	.byte	0x03, 0x5f
        /*0052*/ 	.short	0x0101


	//----- nvinfo : EIATTR_VRC_CTA_INIT_COUNT
	.align		4
        /*0054*/ 	.byte	0x02, 0x4a
	.zero		1
	.zero		1


	//----- nvinfo : EIATTR_EXIT_INSTR_OFFSETS
	.align		4
        /*0058*/ 	.byte	0x04, 0x1c
        /*005a*/ 	.short	(.L_17 - .L_16)


	//   ....[0]....
.L_16:
        /*005c*/ 	.word	0x00000a80


	//----- nvinfo : EIATTR_CRS_STACK_SIZE
	.align		4
.L_17:
        /*0060*/ 	.byte	0x04, 0x1e
        /*0062*/ 	.short	(.L_19 - .L_18)
.L_18:
        /*0064*/ 	.word	0x00000000


	//----- nvinfo : EIATTR_CBANK_PARAM_SIZE
	.align		4
.L_19:
        /*0068*/ 	.byte	0x03, 0x19
        /*006a*/ 	.short	0x001c


	//----- nvinfo : EIATTR_PARAM_CBANK
	.align		4
        /*006c*/ 	.byte	0x04, 0x0a
        /*006e*/ 	.short	(.L_21 - .L_20)
	.align		4
.L_20:
        /*0070*/ 	.word	index@(.nv.constant0._Z15multMatricesGPUPdS_S_i)
        /*0074*/ 	.short	0x0380
        /*0076*/ 	.short	0x001c


	//----- nvinfo : EIATTR_SW_WAR
	.align		4
.L_21:
        /*0078*/ 	.byte	0x04, 0x36
        /*007a*/ 	.short	(.L_23 - .L_22)
.L_22:
        /*007c*/ 	.word	0x00000008
.L_23:


//--------------------- .nv.callgraph             --------------------------
	.section	.nv.callgraph,"",@"SHT_CUDA_CALLGRAPH"
	.align	4
	.sectionentsize	8
	.align		4
        /*0000*/ 	.word	0x00000000
	.align		4
        /*0004*/ 	.word	0xffffffff
	.align		4
        /*0008*/ 	.word	0x00000000
	.align		4
        /*000c*/ 	.word	0xfffffffe
	.align		4
        /*0010*/ 	.word	0x00000000
	.align		4
        /*0014*/ 	.word	0xfffffffd
	.align		4
        /*0018*/ 	.word	0x00000000
	.align		4
        /*001c*/ 	.word	0xfffffffc


//--------------------- .text._Z15multMatricesGPUPdS_S_i --------------------------
	.section	.text._Z15multMatricesGPUPdS_S_i,"ax",@progbits
	.align	128
        .global         _Z15multMatricesGPUPdS_S_i
        .type           _Z15multMatricesGPUPdS_S_i,@function
        .size           _Z15multMatricesGPUPdS_S_i,(.L_x_6 - _Z15multMatricesGPUPdS_S_i)
        .other          _Z15multMatricesGPUPdS_S_i,@"STO_CUDA_ENTRY STV_DEFAULT"
_Z15multMatricesGPUPdS_S_i:
.text._Z15multMatricesGPUPdS_S_i:
[----:B------:R-:W-:Y:S01]  /*0000*/  LDC R1, c[0x0][0x37c] ;  /* 0x0000df00ff017b82 */ /* 0x000fe20000000800 */
[----:B------:R-:W0:Y:S07]  /*0010*/  S2R R2, SR_TID.X ;  /* 0x0000000000027919 */ /* 0x000e2e0000002100 */
[----:B------:R-:W1:Y:S01]  /*0020*/  S2UR UR4, SR_CTAID.Y ;  /* 0x00000000000479c3 */ /* 0x000e620000002600 */
[----:B------:R-:W-:Y:S01]  /*0030*/  BSSY.RECONVERGENT B0, `(.L_x_0) ;  /* 0x00000a0000007945 */ /* 0x000fe20003800200 */
[----:B------:R-:W-:Y:S01]  /*0040*/  CS2R R18, SRZ ;  /* 0x0000000000127805 */ /* 0x000fe2000001ff00 */
[----:B------:R-:W2:Y:S05]  /*0050*/  S2R R9, SR_TID.Y ;  /* 0x0000000000097919 */ /* 0x000eaa0000002200 */
[----:B------:R-:W0:Y:S08]  /*0060*/  S2UR UR6, SR_CTAID.X ;  /* 0x00000000000679c3 */ /* 0x000e300000002500 */
[----:B------:R-:W0:Y:S01]  /*0070*/  LDC R3, c[0x0][0x360] ;  /* 0x0000d800ff037b82 */ /* 0x000e220000000800 */
[----:B------:R-:W1:Y:S07]  /*0080*/  LDCU UR5, c[0x0][0x364] ;  /* 0x00006c80ff0577ac */ /* 0x000e6e0008000800 */
[----:B------:R-:W3:Y:S01]  /*0090*/  LDC R0, c[0x0][0x398] ;  /* 0x0000e600ff007b82 */ /* 0x000ee20000000800 */
[----:B-1----:R-:W-:Y:S01]  /*00a0*/  UIMAD UR4, UR4, UR5, URZ ;  /* 0x00000005040472a4 */ /* 0x002fe2000f8e02ff */
[----:B0-----:R-:W-:-:S05]  /*00b0*/  IMAD R3, R3, UR6, R2 ;  /* 0x0000000603037c24 */ /* 0x001fca000f8e0202 */
[----:B--2---:R-:W-:Y:S01]  /*00c0*/  IADD3 R5, PT, PT, R9, UR4, RZ ;  /* 0x0000000409057c10 */ /* 0x004fe2000fffe0ff */
[----:B------:R-:W0:Y:S03]  /*00d0*/  LDCU.64 UR6, c[0x0][0x358] ;  /* 0x00006b00ff0677ac */ /* 0x000e260008000a00 */
[----:B------:R-:W-:Y:S02]  /*00e0*/  VIMNMX.U32 R7, PT, PT, R3, R5, !PT ;  /* 0x0000000503077248 */ /* 0x000fe40007fe0000 */
[----:B---3--:R-:W-:-:S04]  /*00f0*/  ISETP.GE.AND P0, PT, R0, 0x1, PT ;  /* 0x000000010000780c */ /* 0x008fc80003f06270 */
[----:B------:R-:W-:-:S13]  /*0100*/  ISETP.GE.U32.OR P0, PT, R7, R0, !P0 ;  /* 0x000000000700720c */ /* 0x000fda0004706470 */
[----:B0-----:R-:W-:Y:S05]  /*0110*/  @P0 BRA `(.L_x_1) ;  /* 0x0000000800440947 */ /* 0x001fea0003800000 */
[C---:B------:R-:W-:Y:S01]  /*0120*/  ISETP.GE.U32.AND P1, PT, R0.reuse, 0x8, PT ;  /* 0x000000080000780c */ /* 0x040fe20003f26070 */
[----:B------:R-:W-:Y:S01]  /*0130*/  HFMA2 R4, -RZ, RZ, 0, 0 ;  /* 0x00000000ff047431 */ /* 0x000fe200000001ff */
[----:B------:R-:W-:Y:S02]  /*0140*/  LOP3.LUT R2, R0, 0x7, RZ, 0xc0, !PT ;  /* 0x0000000700027812 */ /* 0x000fe400078ec0ff */
[----:B------:R-:W-:Y:S02]  /*0150*/  CS2R R18, SRZ ;  /* 0x0000000000127805 */ /* 0x000fe4000001ff00 */
[----:B------:R-:W-:-:S07]  /*0160*/  ISETP.NE.AND P0, PT, R2, RZ, PT ;  /* 0x000000ff0200720c */ /* 0x000fce0003f05270 */
[----:B------:R-:W-:Y:S06]  /*0170*/  @!P1 BRA `(.L_x_2) ;  /* 0x0000000400249947 */ /* 0x000fec0003800000 */
[C---:B------:R-:W-:Y:S01]  /*0180*/  LOP3.LUT R4, R0.reuse, 0x7ffffff8, RZ, 0xc0, !PT ;  /* 0x7ffffff800047812 */ /* 0x040fe200078ec0ff */
[C---:B------:R-:W-:Y:S01]  /*0190*/  IMAD R11, R0.reuse, 0x3, R5 ;  /* 0x00000003000b7824 */ /* 0x040fe200078e0205 */
[C---:B------:R-:W-:Y:S01]  /*01a0*/  IADD3 R7, PT, PT, R0.reuse, UR4, R9 ;  /* 0x0000000400077c10 */ /* 0x040fe2000fffe009 */
[C-C-:B------:R-:W-:Y:S01]  /*01b0*/  IMAD R25, R0.reuse, 0x5, R5.reuse ;  /* 0x0000000500197824 */ /* 0x140fe200078e0205 */
[CC--:B------:R-:W-:Y:S01]  /*01c0*/  LEA R9, R0.reuse, R5.reuse, 0x1 ;  /* 0x0000000500097211 */ /* 0x0c0fe200078e08ff */
[C-C-:B------:R-:W-:Y:S01]  /*01d0*/  IMAD R27, R0.reuse, 0x6, R5.reuse ;  /* 0x00000006001b7824 */ /* 0x140fe200078e0205 */
[CC--:B------:R-:W-:Y:S01]  /*01e0*/  LEA R13, R0.reuse, R5.reuse, 0x2 ;  /* 0x00000005000d7211 */ /* 0x0c0fe200078e10ff */
[----:B------:R-:W-:Y:S01]  /*01f0*/  IMAD R29, R0, 0x7, R5 ;  /* 0x00000007001d7824 */ /* 0x000fe200078e0205 */
[----:B------:R-:W-:Y:S01]  /*0200*/  MOV R6, R5 ;  /* 0x0000000500067202 */ /* 0x000fe20000000f00 */
[----:B------:R-:W-:Y:S01]  /*0210*/  IMAD R10, R3, R0, 0x3 ;  /* 0x00000003030a7424 */ /* 0x000fe200078e0200 */
[----:B------:R-:W-:-:S02]  /*0220*/  CS2R R18, SRZ ;  /* 0x0000000000127805 */ /* 0x000fc4000001ff00 */
[----:B------:R-:W-:-:S07]  /*0230*/  IADD3 R8, PT, PT, -R4, RZ, RZ ;  /* 0x000000ff04087210 */ /* 0x000fce0007ffe1ff */
.L_x_3:
[----:B------:R-:W0:Y:S01]  /*0240*/  LDC.64 R20, c[0x0][0x380] ;  /* 0x0000e000ff147b82 */ /* 0x000e220000000a00 */
[----:B------:R-:W-:-:S07]  /*0250*/  IADD3 R17, PT, PT, R10, -0x3, RZ ;  /* 0xfffffffd0a117810 */ /* 0x000fce0007ffe0ff */
[----:B------:R-:W1:Y:S01]  /*0260*/  LDC.64 R14, c[0x0][0x388] ;  /* 0x0000e200ff0e7b82 */ /* 0x000e620000000a00 */
[----:B0-----:R-:W-:-:S06]  /*0270*/  IMAD.WIDE.U32 R16, R17, 0x8, R20 ;  /* 0x0000000811107825 */ /* 0x001fcc00078e0014 */
[----:B------:R-:W2:Y:S01]  /*0280*/  LDG.E.64 R16, desc[UR6][R16.64] ;  /* 0x0000000610107981 */ /* 0x000ea2000c1e1b00 */
[----:B-1----:R-:W-:-:S06]  /*0290*/  IMAD.WIDE.U32 R22, R6, 0x8, R14 ;  /* 0x0000000806167825 */ /* 0x002fcc00078e000e */
[----:B------:R-:W2:Y:S01]  /*02a0*/  LDG.E.64 R22, desc[UR6][R22.64] ;  /* 0x0000000616167981 */ /* 0x000ea2000c1e1b00 */
[----:B------:R-:W-:Y:S01]  /*02b0*/  IADD3 R12, PT, PT, R10, -0x2, RZ ;  /* 0xfffffffe0a0c7810 */ /* 0x000fe20007ffe0ff */
[----:B--2---:R-:W-:-:S04]  /*02c0*/  DFMA R22, R16, R22, R18 ;  /* 0x000000161016722b */ /* 0x004fc80000000012 */
[----:B------:R-:W-:-:S04]  /*02d0*/  IMAD.WIDE.U32 R16, R12, 0x8, R20 ;  /* 0x000000080c107825 */ /* 0x000fc800078e0014 */
[----:B------:R-:W-:Y:S02]  /*02e0*/  IMAD.WIDE.U32 R18, R7, 0x8, R14 ;  /* 0x0000000807127825 */ /* 0x000fe400078e000e */
[----:B------:R-:W2:Y:S04]  /*02f0*/  LDG.E.64 R16, desc[UR6][R16.64] ;  /* 0x0000000610107981 */ /* 0x000ea8000c1e1b00 */
[----:B------:R-:W2:Y:S01]  /*0300*/  LDG.E.64 R18, desc[UR6][R18.64] ;  /* 0x0000000612127981 */ /* 0x000ea2000c1e1b00 */
[----:B------:R-:W-:Y:S01]  /*0310*/  IADD3 R12, PT, PT, R10, -0x1, RZ ;  /* 0xffffffff0a0c7810 */ /* 0x000fe20007ffe0ff */
[----:B--2---:R-:W-:-:S04]  /*0320*/  DFMA R18, R16, R18, R22 ;  /* 0x000000121012722b */ /* 0x004fc80000000016 */
[----:B------:R-:W-:-:S04]  /*0330*/  IMAD.WIDE.U32 R16, R12, 0x8, R20 ;  /* 0x000000080c107825 */ /* 0x000fc800078e0014 */
[----:B------:R-:W-:Y:S02]  /*0340*/  IMAD.WIDE.U32 R22, R9, 0x8, R14 ;  /* 0x0000000809167825 */ /* 0x000fe400078e000e */
[----:B------:R-:W2:Y:S04]  /*0350*/  LDG.E.64 R16, desc[UR6][R16.64] ;  /* 0x0000000610107981 */ /* 0x000ea8000c1e1b00 */
[----:B------:R-:W2:Y:S02]  /*0360*/  LDG.E.64 R22, desc[UR6][R22.64] ;  /* 0x0000000616167981 */ /* 0x000ea4000c1e1b00 */
[----:B--2---:R-:W-:Y:S01]  /*0370*/  DFMA R22, R16, R22, R18 ;  /* 0x000000161016722b */ /* 0x004fe20000000012 */
[----:B------:R-:W-:-:S04]  /*0380*/  IMAD.WIDE.U32 R16, R10, 0x8, R20 ;  /* 0x000000080a107825 */ /* 0x000fc800078e0014 */
[----:B------:R-:W-:Y:S02]  /*0390*/  IMAD.WIDE.U32 R18, R11, 0x8, R14 ;  /* 0x000000080b127825 */ /* 0x000fe400078e000e */
[----:B------:R-:W2:Y:S04]  /*03a0*/  LDG.E.64 R16, desc[UR6][R16.64] ;  /* 0x0000000610107981 */ /* 0x000ea8000c1e1b00 */
[----:B------:R-:W2:Y:S01]  /*03b0*/  LDG.E.64 R18, desc[UR6][R18.64] ;  /* 0x0000000612127981 */ /* 0x000ea2000c1e1b00 */
[----:B------:R-:W-:Y:S01]  /*03c0*/  IADD3 R12, PT, PT, R10, 0x1, RZ ;  /* 0x000000010a0c7810 */ /* 0x000fe20007ffe0ff */
[----:B--2---:R-:W-:-:S04]  /*03d0*/  DFMA R18, R16, R18, R22 ;  /* 0x000000121012722b */ /* 0x004fc80000000016 */
[----:B------:R-:W-:-:S04]  /*03e0*/  IMAD.WIDE.U32 R16, R12, 0x8, R20 ;  /* 0x000000080c107825 */ /* 0x000fc800078e0014 */
[----:B------:R-:W-:Y:S02]  /*03f0*/  IMAD.WIDE.U32 R22, R13, 0x8, R14 ;  /* 0x000000080d167825 */ /* 0x000fe400078e000e */
[----:B------:R-:W2:Y:S04]  /*0400*/  LDG.E.64 R16, desc[UR6][R16.64] ;  /* 0x0000000610107981 */ /* 0x000ea8000c1e1b00 */
[----:B------:R-:W2:Y:S01]  /*0410*/  LDG.E.64 R22, desc[UR6][R22.64] ;  /* 0x0000000616167981 */ /* 0x000ea2000c1e1b00 */
[----:B------:R-:W-:Y:S01]  /*0420*/  VIADD R12, R10, 0x2 ;  /* 0x000000020a0c7836 */ /* 0x000fe20000000000 */
[----:B--2---:R-:W-:-:S03]  /*0430*/  DFMA R22, R16, R22, R18 ;  /* 0x000000161016722b */ /* 0x004fc60000000012 */
[----:B------:R-:W-:-:S04]  /*0440*/  IMAD.WIDE.U32 R18, R12, 0x8, R20 ;  /* 0x000000080c127825 */ /* 0x000fc800078e0014 */
[----:B------:R-:W-:Y:S02]  /*0450*/  IMAD.WIDE.U32 R16, R25, 0x8, R14 ;  /* 0x0000000819107825 */ /* 0x000fe400078e000e */
[----:B------:R-:W2:Y:S04]  /*0460*/  LDG.E.64 R18, desc[UR6][R18.64] ;  /* 0x0000000612127981 */ /* 0x000ea8000c1e1b00 */
[----:B------:R-:W2:Y:S01]  /*0470*/  LDG.E.64 R16, desc[UR6][R16.64] ;  /* 0x0000000610107981 */ /* 0x000ea2000c1e1b00 */
[----:B------:R-:W-:Y:S01]  /*0480*/  IADD3 R12, PT, PT, R10, 0x3, RZ ;  /* 0x000000030a0c7810 */ /* 0x000fe20007ffe0ff */
[----:B--2---:R-:W-:-:S04]  /*0490*/  DFMA R16, R18, R16, R22 ;  /* 0x000000101210722b */ /* 0x004fc80000000016 */
[----:B------:R-:W-:Y:S01]  /*04a0*/  IMAD.WIDE.U32 R18, R12, 0x8, R20 ;  /* 0x000000080c127825 */ /* 0x000fe200078e0014 */
[----:B------:R-:W-:-:S03]  /*04b0*/  IADD3 R12, PT, PT, R10, 0x4, RZ ;  /* 0x000000040a0c7810 */ /* 0x000fc60007ffe0ff */
[----:B------:R-:W-:Y:S02]  /*04c0*/  IMAD.WIDE.U32 R22, R27, 0x8, R14 ;  /* 0x000000081b167825 */ /* 0x000fe400078e000e */
[----:B------:R-:W2:Y:S02]  /*04d0*/  LDG.E.64 R18, desc[UR6][R18.64] ;  /* 0x0000000612127981 */ /* 0x000ea4000c1e1b00 */
[----:B------:R-:W-:Y:S02]  /*04e0*/  IMAD.WIDE.U32 R20, R12, 0x8, R20 ;  /* 0x000000080c147825 */ /* 0x000fe400078e0014 */
[----:B------:R-:W2:Y:S02]  /*04f0*/  LDG.E.64 R22, desc[UR6][R22.64] ;  /* 0x0000000616167981 */ /* 0x000ea4000c1e1b00 */
[----:B------:R-:W-:Y:S02]  /*0500*/  IMAD.WIDE.U32 R14, R29, 0x8, R14 ;  /* 0x000000081d0e7825 */ /* 0x000fe400078e000e */
[----:B------:R-:W3:Y:S04]  /*0510*/  LDG.E.64 R20, desc[UR6][R20.64] ;  /* 0x0000000614147981 */ /* 0x000ee8000c1e1b00 */
[----:B------:R-:W3:Y:S01]  /*0520*/  LDG.E.64 R14, desc[UR6][R14.64] ;  /* 0x000000060e0e7981 */ /* 0x000ee2000c1e1b00 */
[----:B------:R-:W-:-:S04]  /*0530*/  IADD3 R8, PT, PT, R8, 0x8, RZ ;  /* 0x0000000808087810 */ /* 0x000fc80007ffe0ff */
[----:B------:R-:W-:Y:S01]  /*0540*/  ISETP.NE.AND P1, PT, R8, RZ, PT ;  /* 0x000000ff0800720c */ /* 0x000fe20003f25270 */
[----:B------:R-:W-:Y:S01]  /*0550*/  IMAD R11, R0, 0x8, R11 ;  /* 0x00000008000b7824 */ /* 0x000fe200078e020b */
[----:B------:R-:W-:Y:S02]  /*0560*/  IADD3 R10, PT, PT, R10, 0x8, RZ ;  /* 0x000000080a0a7810 */ /* 0x000fe40007ffe0ff */
[C---:B------:R-:W-:Y:S02]  /*0570*/  LEA R7, R0.reuse, R7, 0x3 ;  /* 0x0000000700077211 */ /* 0x040fe400078e18ff */
[C---:B------:R-:W-:Y:S02]  /*0580*/  LEA R9, R0.reuse, R9, 0x3 ;  /* 0x0000000900097211 */ /* 0x040fe400078e18ff */
[C---:B------:R-:W-:Y:S02]  /*0590*/  LEA R13, R0.reuse, R13, 0x3 ;  /* 0x0000000d000d7211 */ /* 0x040fe400078e18ff */
[----:B------:R-:W-:-:S02]  /*05a0*/  LEA R25, R0, R25, 0x3 ;  /* 0x0000001900197211 */ /* 0x000fc400078e18ff */
[C---:B------:R-:W-:Y:S02]  /*05b0*/  LEA R27, R0.reuse, R27, 0x3 ;  /* 0x0000001b001b7211 */ /* 0x040fe400078e18ff */
[C---:B------:R-:W-:Y:S02]  /*05c0*/  LEA R29, R0.reuse, R29, 0x3 ;  /* 0x0000001d001d7211 */ /* 0x040fe400078e18ff */
[----:B------:R-:W-:Y:S01]  /*05d0*/  LEA R6, R0, R6, 0x3 ;  /* 0x0000000600067211 */ /* 0x000fe200078e18ff */
[----:B--2---:R-:W-:-:S08]  /*05e0*/  DFMA R16, R18, R22, R16 ;  /* 0x000000161210722b */ /* 0x004fd00000000010 */
[----:B---3--:R-:W-:Y:S01]  /*05f0*/  DFMA R18, R20, R14, R16 ;  /* 0x0000000e1412722b */ /* 0x008fe20000000010 */
[----:B------:R-:W-:Y:S10]  /*0600*/  @P1 BRA `(.L_x_3) ;  /* 0xfffffffc000c1947 */ /* 0x000ff4000383ffff */
.L_x_2:
[----:B------:R-:W-:Y:S05]  /*0610*/  @!P0 BRA `(.L_x_1) ;  /* 0x0000000400048947 */ /* 0x000fea0003800000 */
[----:B------:R-:W-:Y:S02]  /*0620*/  ISETP.GE.U32.AND P0, PT, R2, 0x4, PT ;  /* 0x000000040200780c */ /* 0x000fe40003f06070 */
[----:B------:R-:W-:-:S04]  /*0630*/  LOP3.LUT R24, R0, 0x3, RZ, 0xc0, !PT ;  /* 0x0000000300187812 */ /* 0x000fc800078ec0ff */
[----:B------:R-:W-:-:S07]  /*0640*/  ISETP.NE.AND P1, PT, R24, RZ, PT ;  /* 0x000000ff1800720c */ /* 0x000fce0003f25270 */
[----:B------:R-:W-:Y:S06]  /*0650*/  @!P0 BRA `(.L_x_4) ;  /* 0x00000000007c8947 */ /* 0x000fec0003800000 */
[----:B------:R-:W0:Y:S01]  /*0660*/  LDC.64 R8, c[0x0][0x380] ;  /* 0x0000e000ff087b82 */ /* 0x000e220000000a00 */
[-C--:B------:R-:W-:Y:S02]  /*0670*/  IMAD R25, R3, R0.reuse, R4 ;  /* 0x0000000003197224 */ /* 0x080fe400078e0204 */
[----:B------:R-:W-:-:S03]  /*0680*/  IMAD R11, R4, R0, R5 ;  /* 0x00000000040b7224 */ /* 0x000fc600078e0205 */
[----:B------:R-:W-:Y:S02]  /*0690*/  IADD3 R13, PT, PT, R25, 0x1, RZ ;  /* 0x00000001190d7810 */ /* 0x000fe40007ffe0ff */
[----:B------:R-:W1:Y:S01]  /*06a0*/  LDC.64 R6, c[0x0][0x388] ;  /* 0x0000e200ff067b82 */ /* 0x000e620000000a00 */
[----:B------:R-:W-:Y:S01]  /*06b0*/  IADD3 R27, PT, PT, R11, R0, RZ ;  /* 0x000000000b1b7210 */ /* 0x000fe20007ffe0ff */
[C---:B------:R-:W-:Y:S02]  /*06c0*/  VIADD R21, R25.reuse, 0x2 ;  /* 0x0000000219157836 */ /* 0x040fe40000000000 */
[----:B0-----:R-:W-:-:S06]  /*06d0*/  IMAD.WIDE.U32 R14, R25, 0x8, R8 ;  /* 0x00000008190e7825 */ /* 0x001fcc00078e0008 */
[----:B------:R-:W2:Y:S01]  /*06e0*/  LDG.E.64 R14, desc[UR6][R14.64] ;  /* 0x000000060e0e7981 */ /* 0x000ea2000c1e1b00 */
[----:B-1----:R-:W-:-:S04]  /*06f0*/  IMAD.WIDE.U32 R16, R11, 0x8, R6 ;  /* 0x000000080b107825 */ /* 0x002fc800078e0006 */
[----:B------:R-:W-:Y:S02]  /*0700*/  IMAD.WIDE.U32 R10, R13, 0x8, R8 ;  /* 0x000000080d0a7825 */ /* 0x000fe400078e0008 */
[----:B------:R-:W2:Y:S02]  /*0710*/  LDG.E.64 R16, desc[UR6][R16.64] ;  /* 0x0000000610107981 */ /* 0x000ea4000c1e1b00 */
[C---:B------:R-:W-:Y:S01]  /*0720*/  IMAD.WIDE.U32 R12, R27.reuse, 0x8, R6 ;  /* 0x000000081b0c7825 */ /* 0x040fe200078e0006 */
[-C--:B------:R-:W-:Y:S01]  /*0730*/  IADD3 R27, PT, PT, R27, R0.reuse, RZ ;  /* 0x000000001b1b7210 */ /* 0x080fe20007ffe0ff */
[----:B------:R-:W3:Y:S02]  /*0740*/  LDG.E.64 R10, desc[UR6][R10.64] ;  /* 0x000000060a0a7981 */ /* 0x000ee4000c1e1b00 */
[----:B------:R-:W-:Y:S02]  /*0750*/  IMAD.WIDE.U32 R20, R21, 0x8, R8 ;  /* 0x0000000815147825 */ /* 0x000fe400078e0008 */
[----:B------:R-:W3:Y:S02]  /*0760*/  LDG.E.64 R12, desc[UR6][R12.64] ;  /* 0x000000060c0c7981 */ /* 0x000ee4000c1e1b00 */
[----:B------:R-:W-:Y:S01]  /*0770*/  IMAD.WIDE.U32 R22, R27, 0x8, R6 ;  /* 0x000000081b167825 */ /* 0x000fe200078e0006 */
[----:B------:R-:W-:Y:S01]  /*0780*/  IADD3 R25, PT, PT, R25, 0x3, RZ ;  /* 0x0000000319197810 */ /* 0x000fe20007ffe0ff */
[----:B------:R-:W4:Y:S01]  /*0790*/  LDG.E.64 R20, desc[UR6][R20.64] ;  /* 0x0000000614147981 */ /* 0x000f22000c1e1b00 */
[----:B------:R-:W-:-:S03]  /*07a0*/  IADD3 R2, PT, PT, R27, R0, RZ ;  /* 0x000000001b027210 */ /* 0x000fc60007ffe0ff */
[----:B------:R-:W4:Y:S01]  /*07b0*/  LDG.E.64 R22, desc[UR6][R22.64] ;  /* 0x0000000616167981 */ /* 0x000f22000c1e1b00 */
[----:B------:R-:W-:-:S04]  /*07c0*/  IMAD.WIDE.U32 R8, R25, 0x8, R8 ;  /* 0x0000000819087825 */ /* 0x000fc800078e0008 */
[----:B------:R-:W-:Y:S02]  /*07d0*/  IMAD.WIDE.U32 R6, R2, 0x8, R6 ;  /* 0x0000000802067825 */ /* 0x000fe400078e0006 */
[----:B------:R-:W5:Y:S04]  /*07e0*/  LDG.E.64 R8, desc[UR6][R8.64] ;  /* 0x0000000608087981 */ /* 0x000f68000c1e1b00 */
[----:B------:R-:W5:Y:S01]  /*07f0*/  LDG.E.64 R6, desc[UR6][R6.64] ;  /* 0x0000000606067981 */ /* 0x000f62000c1e1b00 */
[----:B------:R-:W-:Y:S01]  /*0800*/  IADD3 R4, PT, PT, R4, 0x4, RZ ;  /* 0x0000000404047810 */ /* 0x000fe20007ffe0ff */
[----:B--2---:R-:W-:-:S08]  /*0810*/  DFMA R14, R14, R16, R18 ;  /* 0x000000100e0e722b */ /* 0x004fd00000000012 */
[----:B---3--:R-:W-:-:S08]  /*0820*/  DFMA R10, R10, R12, R14 ;  /* 0x0000000c0a0a722b */ /* 0x008fd0000000000e */
[----:B----4-:R-:W-:-:S08]  /*0830*/  DFMA R10, R20, R22, R10 ;  /* 0x00000016140a722b */ /* 0x010fd0000000000a */
[----:B-----5:R-:W-:-:S11]  /*0840*/  DFMA R18, R8, R6, R10 ;  /* 0x000000060812722b */ /* 0x020fd6000000000a */
.L_x_4:
[----:B------:R-:W-:Y:S05]  /*0850*/  @!P1 BRA `(.L_x_1) ;  /* 0x0000000000749947 */ /* 0x000fea0003800000 */
[----:B------:R-:W0:Y:S01]  /*0860*/  LDC.64 R16, c[0x0][0x380] ;  /* 0x0000e000ff107b82 */ /* 0x000e220000000a00 */
[----:B------:R-:W-:Y:S02]  /*0870*/  ISETP.NE.AND P0, PT, R24, 0x1, PT ;  /* 0x000000011800780c */ /* 0x000fe40003f05270 */
[----:B------:R-:W-:-:S04]  /*0880*/  LOP3.LUT R2, R0, 0x1, RZ, 0xc0, !PT ;  /* 0x0000000100027812 */ /* 0x000fc800078ec0ff */
[----:B------:R-:W-:Y:S01]  /*0890*/  ISETP.NE.U32.AND P1, PT, R2, 0x1, PT ;  /* 0x000000010200780c */ /* 0x000fe20003f25070 */
[----:B------:R-:W1:Y:S06]  /*08a0*/  LDC.64 R12, c[0x0][0x388] ;  /* 0x0000e200ff0c7b82 */ /* 0x000e6c0000000a00 */
[-C--:B------:R-:W-:Y:S02]  /*08b0*/  @P0 IMAD R21, R3, R0.reuse, R4 ;  /* 0x0000000003150224 */ /* 0x080fe400078e0204 */
[----:B------:R-:W2:Y:S01]  /*08c0*/  LDC.64 R8, c[0x0][0x380] ;  /* 0x0000e000ff087b82 */ /* 0x000ea20000000a00 */
[C---:B------:R-:W-:Y:S01]  /*08d0*/  @P0 IMAD R23, R4.reuse, R0, R5 ;  /* 0x0000000004170224 */ /* 0x040fe200078e0205 */
[----:B------:R-:W-:-:S06]  /*08e0*/  @P0 IADD3 R4, PT, PT, R4, 0x2, RZ ;  /* 0x0000000204040810 */ /* 0x000fcc0007ffe0ff */
[----:B------:R-:W3:Y:S01]  /*08f0*/  LDC.64 R6, c[0x0][0x388] ;  /* 0x0000e200ff067b82 */ /* 0x000ee20000000a00 */
[C---:B0-----:R-:W-:Y:S01]  /*0900*/  @P0 IMAD.WIDE.U32 R10, R21.reuse, 0x8, R16 ;  /* 0x00000008150a0825 */ /* 0x041fe200078e0010 */
[----:B------:R-:W-:-:S05]  /*0910*/  @P0 IADD3 R21, PT, PT, R21, 0x1, RZ ;  /* 0x0000000115150810 */ /* 0x000fca0007ffe0ff */
[----:B------:R-:W4:Y:S01]  /*0920*/  @P0 LDG.E.64 R10, desc[UR6][R10.64] ;  /* 0x000000060a0a0981 */ /* 0x000f22000c1e1b00 */
[C---:B-1----:R-:W-:Y:S01]  /*0930*/  @P0 IMAD.WIDE.U32 R14, R23.reuse, 0x8, R12 ;  /* 0x00000008170e0825 */ /* 0x042fe200078e000c */
[----:B------:R-:W-:-:S03]  /*0940*/  @P0 IADD3 R23, PT, PT, R23, R0, RZ ;  /* 0x0000000017170210 */ /* 0x000fc60007ffe0ff */
[----:B------:R-:W-:Y:S02]  /*0950*/  @P0 IMAD.WIDE.U32 R20, R21, 0x8, R16 ;  /* 0x0000000815140825 */ /* 0x000fe400078e0010 */
[----:B------:R-:W4:Y:S02]  /*0960*/  @P0 LDG.E.64 R14, desc[UR6][R14.64] ;  /* 0x000000060e0e0981 */ /* 0x000f24000c1e1b00 */
[----:B------:R-:W-:Y:S02]  /*0970*/  @P0 IMAD.WIDE.U32 R16, R23, 0x8, R12 ;  /* 0x0000000817100825 */ /* 0x000fe400078e000c */
[----:B------:R-:W5:Y:S02]  /*0980*/  @P0 LDG.E.64 R12, desc[UR6][R20.64] ;  /* 0x00000006140c0981 */ /* 0x000f64000c1e1b00 */
[-C--:B------:R-:W-:Y:S02]  /*0990*/  @!P1 IMAD R23, R3, R0.reuse, R4 ;  /* 0x0000000003179224 */ /* 0x080fe400078e0204 */
[----:B------:R-:W-:Y:S01]  /*09a0*/  @!P1 IMAD R25, R4, R0, R5 ;  /* 0x0000000004199224 */ /* 0x000fe200078e0205 */
[----:B------:R-:W5:Y:S01]  /*09b0*/  @P0 LDG.E.64 R16, desc[UR6][R16.64] ;  /* 0x0000000610100981 */ /* 0x000f62000c1e1b00 */
[----:B--2---:R-:W-:-:S04]  /*09c0*/  @!P1 IMAD.WIDE.U32 R8, R23, 0x8, R8 ;  /* 0x0000000817089825 */ /* 0x004fc800078e0008 */
[----:B---3--:R-:W-:Y:S02]  /*09d0*/  @!P1 IMAD.WIDE.U32 R6, R25, 0x8, R6 ;  /* 0x0000000819069825 */ /* 0x008fe400078e0006 */
[----:B------:R-:W2:Y:S04]  /*09e0*/  @!P1 LDG.E.64 R8, desc[UR6][R8.64] ;  /* 0x0000000608089981 */ /* 0x000ea8000c1e1b00 */
[----:B------:R-:W2:Y:S01]  /*09f0*/  @!P1 LDG.E.64 R6, desc[UR6][R6.64] ;  /* 0x0000000606069981 */ /* 0x000ea2000c1e1b00 */
[----:B----4-:R-:W-:-:S08]  /*0a00*/  @P0 DFMA R10, R10, R14, R18 ;  /* 0x0000000e0a0a022b */ /* 0x010fd00000000012 */
[----:B-----5:R-:W-:-:S08]  /*0a10*/  @P0 DFMA R18, R12, R16, R10 ;  /* 0x000000100c12022b */ /* 0x020fd0000000000a */
[----:B--2---:R-:W-:-:S11]  /*0a20*/  @!P1 DFMA R18, R8, R6, R18 ;  /* 0x000000060812922b */ /* 0x004fd60000000012 */
.L_x_1:
[----:B------:R-:W-:Y:S05]  /*0a30*/  BSYNC.RECONVERGENT B0 ;  /* 0x0000000000007941 */ /* 0x000fea0003800200 */
.L_x_0:
[----:B------:R-:W0:Y:S01]  /*0a40*/  LDC.64 R6, c[0x0][0x390] ;  /* 0x0000e400ff067b82 */ /* 0x000e220000000a00 */
[----:B------:R-:W-:-:S04]  /*0a50*/  IMAD R3, R3, R0, R5 ;  /* 0x0000000003037224 */ /* 0x000fc800078e0205 */
[----:B0-----:R-:W-:-:S05]  /*0a60*/  IMAD.WIDE.U32 R2, R3, 0x8, R6 ;  /* 0x0000000803027825 */ /* 0x001fca00078e0006 */
[----:B------:R-:W-:Y:S01]  /*0a70*/  STG.E.64 desc[UR6][R2.64], R18 ;  /* 0x0000001202007986 */ /* 0x000fe2000c101b06 */
[----:B------:R-:W-:Y:S05]  /*0a80*/  EXIT ;  /* 0x000000000000794d */ /* 0x000fea0003800000 */
.L_x_5:
[----:B------:R-:W-:-:S00]  /*0a90*/  BRA `(.L_x_5) ;  /* 0xfffffffc00fc7947 */ /* 0x000fc0000383ffff */
[----:B------:R-:W-:-:S00]  /*0aa0*/  NOP ;  /* 0x0000000000007918 */ /* 0x000fc00000000000 */
        /* <DEDUP_REMOVED lines=13> */
.L_x_6:


//--------------------- .nv.shared.reserved.0     --------------------------
	.section	.nv.shared.reserved.0,"aw",@nobits
	.weak		__nv_reservedSMEM_offset_0_alias
	.size		__nv_reservedSMEM_offset_0_alias, 0, 64
	.other		__nv_reservedSMEM_offset_0_alias,@"STO_CUDA_RESERVED_SHARED STV_DEFAULT"
__nv_reservedSMEM_offset_0_alias:
	.zero		0
	.zero		64


//--------------------- .nv.constant0._Z15multMatricesGPUPdS_S_i --------------------------
	.section	.nv.constant0._Z15multMatricesGPUPdS_S_i,"a",@progbits
	.sectionflags	@""
	.align	4
.nv.constant0._Z15multMatricesGPUPdS_S_i:
	.zero		924


//--------------------- SYMBOLS --------------------------

	.type		.nv.reservedSmem.offset0,@object
	.size		.nv.reservedSmem.offset0,0x4
